//
// Generated by NVIDIA NVVM Compiler
//
// Compiler Build ID: CL-36424714
// Cuda compilation tools, release 13.0, V13.0.88
// Based on NVVM 20.0.0
//

.version 9.0
.target sm_100
.address_size 64

	// .globl	_Z10matrix_mulPfS_S_i

.visible .entry _Z10matrix_mulPfS_S_i(
	.param .u64 .ptr .align 1 _Z10matrix_mulPfS_S_i_param_0,
	.param .u64 .ptr .align 1 _Z10matrix_mulPfS_S_i_param_1,
	.param .u64 .ptr .align 1 _Z10matrix_mulPfS_S_i_param_2,
	.param .u32 _Z10matrix_mulPfS_S_i_param_3
)
{
	.reg .pred 	%p<10>;
	.reg .b32 	%r<40>;
	.reg .b32 	%f<67>;
	.reg .b64 	%rd<67>;

	ld.param.u64 	%rd14, [_Z10matrix_mulPfS_S_i_param_1];
	ld.param.u64 	%rd15, [_Z10matrix_mulPfS_S_i_param_2];
	ld.param.u32 	%r18, [_Z10matrix_mulPfS_S_i_param_3];
	cvta.to.global.u64 	%rd1, %rd15;
	cvta.to.global.u64 	%rd2, %rd14;
	mov.u32 	%r19, %ctaid.y;
	shl.b32 	%r20, %r19, 5;
	mov.u32 	%r21, %tid.y;
	add.s32 	%r1, %r20, %r21;
	mov.u32 	%r22, %ctaid.x;
	shl.b32 	%r23, %r22, 5;
	mov.u32 	%r24, %tid.x;
	add.s32 	%r2, %r23, %r24;
	max.s32 	%r25, %r1, %r2;
	setp.ge.s32 	%p1, %r25, %r18;
	@%p1 bra 	$L__BB0_13;
	mul.lo.s32 	%r3, %r18, %r1;
	and.b32  	%r4, %r18, 7;
	setp.lt.u32 	%p2, %r18, 8;
	mov.f32 	%f66, 0f00000000;
	mov.b32 	%r38, 0;
	@%p2 bra 	$L__BB0_4;
	and.b32  	%r38, %r18, 2147483640;
	neg.s32 	%r36, %r38;
	mul.wide.s32 	%rd16, %r18, 4;
	add.s64 	%rd3, %rd1, %rd16;
	shl.b32 	%r7, %r18, 3;
	mul.wide.s32 	%rd17, %r18, 8;
	add.s64 	%rd4, %rd1, %rd17;
	mul.wide.s32 	%rd18, %r18, 12;
	add.s64 	%rd5, %rd1, %rd18;
	mul.wide.s32 	%rd19, %r18, 16;
	add.s64 	%rd6, %rd1, %rd19;
	mul.wide.s32 	%rd20, %r18, 20;
	add.s64 	%rd7, %rd1, %rd20;
	mul.wide.s32 	%rd21, %r18, 24;
	add.s64 	%rd8, %rd1, %rd21;
	mul.wide.s32 	%rd22, %r18, 28;
	add.s64 	%rd9, %rd1, %rd22;
	mul.wide.u32 	%rd23, %r3, 4;
	add.s64 	%rd24, %rd23, %rd2;
	add.s64 	%rd66, %rd24, 16;
	mov.f32 	%f66, 0f00000000;
	mov.u32 	%r35, %r2;
$L__BB0_3:
	.pragma "nounroll";
	mul.wide.s32 	%rd25, %r35, 4;
	add.s64 	%rd26, %rd3, %rd25;
	add.s64 	%rd27, %rd4, %rd25;
	add.s64 	%rd28, %rd5, %rd25;
	add.s64 	%rd29, %rd6, %rd25;
	add.s64 	%rd30, %rd7, %rd25;
	add.s64 	%rd31, %rd8, %rd25;
	add.s64 	%rd32, %rd9, %rd25;
	add.s64 	%rd33, %rd1, %rd25;
	ld.global.f32 	%f16, [%rd66+-16];
	ld.global.f32 	%f17, [%rd33];
	fma.rn.f32 	%f18, %f16, %f17, %f66;
	ld.global.f32 	%f19, [%rd66+-12];
	ld.global.f32 	%f20, [%rd26];
	fma.rn.f32 	%f21, %f19, %f20, %f18;
	ld.global.f32 	%f22, [%rd66+-8];
	ld.global.f32 	%f23, [%rd27];
	fma.rn.f32 	%f24, %f22, %f23, %f21;
	ld.global.f32 	%f25, [%rd66+-4];
	ld.global.f32 	%f26, [%rd28];
	fma.rn.f32 	%f27, %f25, %f26, %f24;
	ld.global.f32 	%f28, [%rd66];
	ld.global.f32 	%f29, [%rd29];
	fma.rn.f32 	%f30, %f28, %f29, %f27;
	ld.global.f32 	%f31, [%rd66+4];
	ld.global.f32 	%f32, [%rd30];
	fma.rn.f32 	%f33, %f31, %f32, %f30;
	ld.global.f32 	%f34, [%rd66+8];
	ld.global.f32 	%f35, [%rd31];
	fma.rn.f32 	%f36, %f34, %f35, %f33;
	ld.global.f32 	%f37, [%rd66+12];
	ld.global.f32 	%f38, [%rd32];
	fma.rn.f32 	%f66, %f37, %f38, %f36;
	add.s32 	%r36, %r36, 8;
	add.s32 	%r35, %r35, %r7;
	add.s64 	%rd66, %rd66, 32;
	setp.ne.s32 	%p3, %r36, 0;
	@%p3 bra 	$L__BB0_3;
$L__BB0_4:
	setp.eq.s32 	%p4, %r4, 0;
	@%p4 bra 	$L__BB0_12;
	and.b32  	%r13, %r18, 3;
	setp.lt.u32 	%p5, %r4, 4;
	@%p5 bra 	$L__BB0_7;
	add.s32 	%r27, %r38, %r3;
	mul.wide.u32 	%rd34, %r27, 4;
	add.s64 	%rd35, %rd2, %rd34;
	ld.global.f32 	%f40, [%rd35];
	mad.lo.s32 	%r28, %r38, %r18, %r2;
	mul.wide.s32 	%rd36, %r28, 4;
	add.s64 	%rd37, %rd1, %rd36;
	ld.global.f32 	%f41, [%rd37];
	fma.rn.f32 	%f42, %f40, %f41, %f66;
	cvt.u64.u32 	%rd38, %r3;
	cvt.u64.u32 	%rd39, %r38;
	add.s64 	%rd40, %rd39, %rd38;
	shl.b64 	%rd41, %rd40, 2;
	add.s64 	%rd42, %rd2, %rd41;
	ld.global.f32 	%f43, [%rd42+4];
	mul.wide.s32 	%rd43, %r18, 4;
	add.s64 	%rd44, %rd37, %rd43;
	ld.global.f32 	%f44, [%rd44];
	fma.rn.f32 	%f45, %f43, %f44, %f42;
	ld.global.f32 	%f46, [%rd42+8];
	add.s64 	%rd45, %rd44, %rd43;
	ld.global.f32 	%f47, [%rd45];
	fma.rn.f32 	%f48, %f46, %f47, %f45;
	ld.global.f32 	%f49, [%rd42+12];
	add.s64 	%rd46, %rd45, %rd43;
	ld.global.f32 	%f50, [%rd46];
	fma.rn.f32 	%f66, %f49, %f50, %f48;
	add.s32 	%r38, %r38, 4;
$L__BB0_7:
	setp.eq.s32 	%p6, %r13, 0;
	@%p6 bra 	$L__BB0_12;
	setp.eq.s32 	%p7, %r13, 1;
	@%p7 bra 	$L__BB0_10;
	add.s32 	%r29, %r38, %r3;
	mul.wide.u32 	%rd47, %r29, 4;
	add.s64 	%rd48, %rd2, %rd47;
	ld.global.f32 	%f52, [%rd48];
	mad.lo.s32 	%r30, %r38, %r18, %r2;
	mul.wide.s32 	%rd49, %r30, 4;
	add.s64 	%rd50, %rd1, %rd49;
	ld.global.f32 	%f53, [%rd50];
	fma.rn.f32 	%f54, %f52, %f53, %f66;
	cvt.u64.u32 	%rd51, %r3;
	cvt.u64.u32 	%rd52, %r38;
	add.s64 	%rd53, %rd52, %rd51;
	shl.b64 	%rd54, %rd53, 2;
	add.s64 	%rd55, %rd2, %rd54;
	ld.global.f32 	%f55, [%rd55+4];
	mul.wide.s32 	%rd56, %r18, 4;
	add.s64 	%rd57, %rd50, %rd56;
	ld.global.f32 	%f56, [%rd57];
	fma.rn.f32 	%f66, %f55, %f56, %f54;
	add.s32 	%r38, %r38, 2;
$L__BB0_10:
	and.b32  	%r31, %r18, 1;
	setp.eq.b32 	%p8, %r31, 1;
	not.pred 	%p9, %p8;
	@%p9 bra 	$L__BB0_12;
	add.s32 	%r32, %r38, %r3;
	mul.wide.u32 	%rd58, %r32, 4;
	add.s64 	%rd59, %rd2, %rd58;
	ld.global.f32 	%f57, [%rd59];
	mad.lo.s32 	%r33, %r38, %r18, %r2;
	mul.wide.s32 	%rd60, %r33, 4;
	add.s64 	%rd61, %rd1, %rd60;
	ld.global.f32 	%f58, [%rd61];
	fma.rn.f32 	%f66, %f57, %f58, %f66;
$L__BB0_12:
	ld.param.u64 	%rd65, [_Z10matrix_mulPfS_S_i_param_0];
	add.s32 	%r34, %r3, %r2;
	cvta.to.global.u64 	%rd62, %rd65;
	mul.wide.s32 	%rd63, %r34, 4;
	add.s64 	%rd64, %rd62, %rd63;
	st.global.f32 	[%rd64], %f66;
$L__BB0_13:
	ret;

}


// ===== COMPILED SASS (sm_100) =====

	.target	sm_100

	.elftype	@"ET_EXEC"


//--------------------- .note.nv.tkinfo           --------------------------
	.section	.note.nv.tkinfo,"",@"SHT_NOTE"
	.sectionflags	@"SHF_NOTE_NV_TKINFO"
	.tkinfo
        /*0018*/ 	.word	0x00000002
        /*0030*/ 	.string	""
        /*0030*/ 	.string	"ptxas"
        /*0030*/ 	.string	"Cuda compilation tools, release 13.0, V13.0.88"
        /*0030*/ 	.string	"Build cuda_13.0.r13.0/compiler.36424714_0"
        /*0030*/ 	.string	"-arch sm_100 -m 64 "



//--------------------- .note.nv.cuinfo           --------------------------
	.section	.note.nv.cuinfo,"",@"SHT_NOTE"
	.sectionflags	@"SHF_NOTE_NV_CUINFO"
        /*0018*/ 	.short	0x0002
        /*001a*/ 	.short	0x0064
        /*001c*/ 	.short	0x0082
	.zero		2


//--------------------- .nv.info                  --------------------------
	.section	.nv.info,"",@"SHT_CUDA_INFO"
	.align	4


	//----- nvinfo : EIATTR_REGCOUNT
	.align		4
        /*0000*/ 	.byte	0x04, 0x2f
        /*0002*/ 	.short	(.L_1 - .L_0)
	.align		4
.L_0:
        /*0004*/ 	.word	index@(_Z10matrix_mulPfS_S_i)
        /*0008*/ 	.word	0x0000001e


	//----- nvinfo : EIATTR_FRAME_SIZE
	.align		4
.L_1:
        /*000c*/ 	.byte	0x04, 0x11
        /*000e*/ 	.short	(.L_3 - .L_2)
	.align		4
.L_2:
        /*0010*/ 	.word	index@(_Z10matrix_mulPfS_S_i)
        /*0014*/ 	.word	0x00000000


	//----- nvinfo : EIATTR_MIN_STACK_SIZE
	.align		4
.L_3:
        /*0018*/ 	.byte	0x04, 0x12
        /*001a*/ 	.short	(.L_5 - .L_4)
	.align		4
.L_4:
        /*001c*/ 	.word	index@(_Z10matrix_mulPfS_S_i)
        /*0020*/ 	.word	0x00000000
.L_5:


//--------------------- .nv.compat                --------------------------
	.section	.nv.compat,"",@"SHT_CUDA_COMPAT_INFO"
	.align	4
        /*0000*/ 	.byte	0x02, 0x09, 0x00, 0x00, 0x02, 0x02, 0x01, 0x00, 0x02, 0x05, 0x05, 0x00, 0x03, 0x07, 0x01, 0x01
        /*0010*/ 	.byte	0x02, 0x03, 0x00, 0x00, 0x02, 0x06, 0x01, 0x00, 0x04, 0x0b, 0x08, 0x00, 0x09, 0x00, 0x00, 0x00
        /*0020*/ 	.byte	0x00, 0x00, 0x00, 0x00


//--------------------- .nv.info._Z10matrix_mulPfS_S_i --------------------------
	.section	.nv.info._Z10matrix_mulPfS_S_i,"",@"SHT_CUDA_INFO"
	.sectionflags	@""
	.align	4


	//----- nvinfo : EIATTR_CUDA_API_VERSION
	.align		4
        /*0000*/ 	.byte	0x04, 0x37
        /*0002*/ 	.short	(.L_7 - .L_6)
.L_6:
        /*0004*/ 	.word	0x00000082


	//----- nvinfo : EIATTR_KPARAM_INFO
	.align		4
.L_7:
        /*0008*/ 	.byte	0x04, 0x17
        /*000a*/ 	.short	(.L_9 - .L_8)
.L_8:
        /*000c*/ 	.word	0x00000000
        /*0010*/ 	.short	0x0003
        /*0012*/ 	.short	0x0018
        /*0014*/ 	.byte	0x00, 0xf0, 0x11, 0x00


	//----- nvinfo : EIATTR_KPARAM_INFO
	.align		4
.L_9:
        /*0018*/ 	.byte	0x04, 0x17
        /*001a*/ 	.short	(.L_11 - .L_10)
.L_10:
        /*001c*/ 	.word	0x00000000
        /*0020*/ 	.short	0x0002
        /*0022*/ 	.short	0x0010
        /*0024*/ 	.byte	0x00, 0xf5, 0x21, 0x00


	//----- nvinfo : EIATTR_KPARAM_INFO
	.align		4
.L_11:
        /*0028*/ 	.byte	0x04, 0x17
        /*002a*/ 	.short	(.L_13 - .L_12)
.L_12:
        /*002c*/ 	.word	0x00000000
        /*0030*/ 	.short	0x0001
        /*0032*/ 	.short	0x0008
        /*0034*/ 	.byte	0x00, 0xf5, 0x21, 0x00


	//----- nvinfo : EIATTR_KPARAM_INFO
	.align		4
.L_13:
        /*0038*/ 	.byte	0x04, 0x17
        /*003a*/ 	.short	(.L_15 - .L_14)
.L_14:
        /*003c*/ 	.word	0x00000000
        /*0040*/ 	.short	0x0000
        /*0042*/ 	.short	0x0000
        /*0044*/ 	.byte	0x00, 0xf5, 0x21, 0x00


	//----- nvinfo : EIATTR_SPARSE_MMA_MASK
	.align		4
.L_15:
        /*0048*/ 	.byte	0x03, 0x50
        /*004a*/ 	.short	0x0000


	//----- nvinfo : EIATTR_MAXREG_COUNT
	.align		4
        /*004c*/ 	.byte	0x03, 0x1b
        /*004e*/ 	.short	0x00ff


	//----- nvinfo : EIATTR_MERCURY_ISA_VERSION
	.align		4
        /*0050*/ 	.byte	0x03, 0x5f
        /*0052*/ 	.short	0x0101


	//----- nvinfo : EIATTR_VRC_CTA_INIT_COUNT
	.align		4
        /*0054*/ 	.byte	0x02, 0x4a
	.zero		1
	.zero		1


	//----- nvinfo : EIATTR_EXIT_INSTR_OFFSETS
	.align		4
        /*0058*/ 	.byte	0x04, 0x1c
        /*005a*/ 	.short	(.L_17 - .L_16)


	//   ....[0]....
.L_16:
        /*005c*/ 	.word	0x000000a0


	//   ....[1]....
        /*0060*/ 	.word	0x00000a80


	//----- nvinfo : EIATTR_CBANK_PARAM_SIZE
	.align		4
.L_17:
        /*0064*/ 	.byte	0x03, 0x19
        /*0066*/ 	.short	0x001c


	//----- nvinfo : EIATTR_PARAM_CBANK
	.align		4
        /*0068*/ 	.byte	0x04, 0x0a
        /*006a*/ 	.short	(.L_19 - .L_18)
	.align		4
.L_18:
        /*006c*/ 	.word	index@(.nv.constant0._Z10matrix_mulPfS_S_i)
        /*0070*/ 	.short	0x0380
        /*0072*/ 	.short	0x001c


	//----- nvinfo : EIATTR_SW_WAR
	.align		4
.L_19:
        /*0074*/ 	.byte	0x04, 0x36
        /*0076*/ 	.short	(.L_21 - .L_20)
.L_20:
        /*0078*/ 	.word	0x00000008
.L_21:


//--------------------- .nv.callgraph             --------------------------
	.section	.nv.callgraph,"",@"SHT_CUDA_CALLGRAPH"
	.align	4
	.sectionentsize	8
	.align		4
        /*0000*/ 	.word	0x00000000
	.align		4
        /*0004*/ 	.word	0xffffffff
	.align		4
        /*0008*/ 	.word	0x00000000
	.align		4
        /*000c*/ 	.word	0xfffffffe
	.align		4
        /*0010*/ 	.word	0x00000000
	.align		4
        /*0014*/ 	.word	0xfffffffd
	.align		4
        /*0018*/ 	.word	0x00000000
	.align		4
        /*001c*/ 	.word	0xfffffffc


//--------------------- .text._Z10matrix_mulPfS_S_i --------------------------
	.section	.text._Z10matrix_mulPfS_S_i,"ax",@progbits
	.align	128
        .global         _Z10matrix_mulPfS_S_i
        .type           _Z10matrix_mulPfS_S_i,@function
        .size           _Z10matrix_mulPfS_S_i,(.L_x_5 - _Z10matrix_mulPfS_S_i)
        .other          _Z10matrix_mulPfS_S_i,@"STO_CUDA_ENTRY STV_DEFAULT"
_Z10matrix_mulPfS_S_i:
.text._Z10matrix_mulPfS_S_i:
[----:B------:R-:W-:Y:S01]  /*0000*/  LDC R1, c[0x0][0x37c] ;  /* 0x0000df00ff017b82 */ /* 0x000fe20000000800 */
[----:B------:R-:W0:Y:S01]  /*0010*/  S2R R13, SR_CTAID.Y ;  /* 0x00000000000d7919 */ /* 0x000e220000002600 */
[----:B------:R-:W1:Y:S01]  /*0020*/  LDCU UR20, c[0x0][0x398] ;  /* 0x00007300ff1477ac */ /* 0x000e620008000800 */
[----:B------:R-:W0:Y:S01]  /*0030*/  S2R R0, SR_TID.Y ;  /* 0x0000000000007919 */ /* 0x000e220000002200 */
[----:B------:R-:W2:Y:S01]  /*0040*/  S2R R2, SR_CTAID.X ;  /* 0x0000000000027919 */ /* 0x000ea20000002500 */
[----:B------:R-:W2:Y:S01]  /*0050*/  S2R R3, SR_TID.X ;  /* 0x0000000000037919 */ /* 0x000ea20000002100 */
[----:B0-----:R-:W-:Y:S02]  /*0060*/  LEA R13, R13, R0, 0x5 ;  /* 0x000000000d0d7211 */ /* 0x001fe400078e28ff */
[----:B--2---:R-:W-:-:S04]  /*0070*/  LEA R0, R2, R3, 0x5 ;  /* 0x0000000302007211 */ /* 0x004fc800078e28ff */
[----:B------:R-:W-:-:S04]  /*0080*/  VIMNMX R2, PT, PT, R13, R0, !PT ;  /* 0x000000000d027248 */ /* 0x000fc80007fe0100 */
[----:B-1----:R-:W-:-:S13]  /*0090*/  ISETP.GE.AND P0, PT, R2, UR20, PT ;  /* 0x0000001402007c0c */ /* 0x002fda000bf06270 */
[----:B------:R-:W-:Y:S05]  /*00a0*/  @P0 EXIT ;  /* 0x000000000000094d */ /* 0x000fea0003800000 */
[----:B------:R-:W-:Y:S01]  /*00b0*/  UISETP.GE.U32.AND UP0, UPT, UR20, 0x8, UPT ;  /* 0x000000081400788c */ /* 0x000fe2000bf06070 */
[----:B------:R-:W-:Y:S02]  /*00c0*/  HFMA2 R12, -RZ, RZ, 0, 0 ;  /* 0x00000000ff0c7431 */ /* 0x000fe400000001ff */
[----:B------:R-:W-:Y:S01]  /*00d0*/  IMAD R13, R13, UR20, RZ ;  /* 0x000000140d0d7c24 */ /* 0x000fe2000f8e02ff */
[----:B------:R-:W-:Y:S01]  /*00e0*/  UMOV UR4, URZ ;  /* 0x000000ff00047c82 */ /* 0x000fe20008000000 */
[----:B------:R-:W0:Y:S04]  /*00f0*/  LDCU.64 UR18, c[0x0][0x358] ;  /* 0x00006b00ff1277ac */ /* 0x000e280008000a00 */
[----:B------:R-:W-:Y:S05]  /*0100*/  BRA.U !UP0, `(.L_x_0) ;  /* 0x0000000508007547 */ /* 0x000fea000b800000 */
[----:B------:R-:W1:Y:S01]  /*0110*/  LDC.64 R2, c[0x0][0x388] ;  /* 0x0000e200ff027b82 */ /* 0x000e620000000a00 */
[----:B------:R-:W2:Y:S01]  /*0120*/  LDCU.64 UR22, c[0x0][0x390] ;  /* 0x00007200ff1677ac */ /* 0x000ea20008000a00 */
[----:B------:R-:W-:Y:S01]  /*0130*/  MOV R12, RZ ;  /* 0x000000ff000c7202 */ /* 0x000fe20000000f00 */
[----:B------:R-:W-:Y:S01]  /*0140*/  IMAD.MOV.U32 R14, RZ, RZ, R0 ;  /* 0x000000ffff0e7224 */ /* 0x000fe200078e0000 */
[----:B------:R-:W-:-:S04]  /*0150*/  ULOP3.LUT UR4, UR20, 0x7ffffff8, URZ, 0xc0, !UPT ;  /* 0x7ffffff814047892 */ /* 0x000fc8000f8ec0ff */
[----:B------:R-:W-:Y:S02]  /*0160*/  UIADD3 UR5, UPT, UPT, -UR4, URZ, URZ ;  /* 0x000000ff04057290 */ /* 0x000fe4000fffe1ff */
[----:B--2---:R-:W-:Y:S02]  /*0170*/  UIMAD.WIDE UR6, UR20, 0x8, UR22 ;  /* 0x00000008140678a5 */ /* 0x004fe4000f8e0216 */
[----:B------:R-:W-:Y:S02]  /*0180*/  UIMAD.WIDE UR8, UR20, 0xc, UR22 ;  /* 0x0000000c140878a5 */ /* 0x000fe4000f8e0216 */
[----:B------:R-:W-:Y:S01]  /*0190*/  UIMAD.WIDE UR10, UR20, 0x10, UR22 ;  /* 0x00000010140a78a5 */ /* 0x000fe2000f8e0216 */
[----:B-1----:R-:W-:Y:S01]  /*01a0*/  IMAD.WIDE.U32 R2, R13, 0x4, R2 ;  /* 0x000000040d027825 */ /* 0x002fe200078e0002 */
[----:B------:R-:W-:Y:S02]  /*01b0*/  UIMAD.WIDE UR12, UR20, 0x14, UR22 ;  /* 0x00000014140c78a5 */ /* 0x000fe4000f8e0216 */
[----:B------:R-:W-:Y:S01]  /*01c0*/  UIMAD.WIDE UR14, UR20, 0x18, UR22 ;  /* 0x00000018140e78a5 */ /* 0x000fe2000f8e0216 */
[----:B------:R-:W-:Y:S01]  /*01d0*/  IADD3 R2, P0, PT, R2, 0x10, RZ ;  /* 0x0000001002027810 */ /* 0x000fe20007f1e0ff */
[----:B------:R-:W-:-:S03]  /*01e0*/  UIMAD.WIDE UR16, UR20, 0x1c, UR22 ;  /* 0x0000001c141078a5 */ /* 0x000fc6000f8e0216 */
[----:B------:R-:W-:-:S09]  /*01f0*/  IADD3.X R3, PT, PT, RZ, R3, RZ, P0, !PT ;  /* 0x00000003ff037210 */ /* 0x000fd200007fe4ff */
.L_x_1:
[----:B------:R-:W-:Y:S01]  /*0200*/  UIMAD.WIDE UR24, UR20, 0x4, UR22 ;  /* 0x00000004141878a5 */ /* 0x000fe2000f8e0216 */
[----:B------:R-:W-:Y:S01]  /*0210*/  MOV R23, 0x4 ;  /* 0x0000000400177802 */ /* 0x000fe20000000f00 */
[----:B------:R-:W-:Y:S01]  /*0220*/  HFMA2 R25, -RZ, RZ, 0, 2.384185791015625e-07 ;  /* 0x00000004ff197431 */ /* 0x000fe200000001ff */
[----:B0-----:R-:W2:Y:S03]  /*0230*/  LDG.E R21, desc[UR18][R2.64+-0x10] ;  /* 0xfffff01202157981 */ /* 0x001ea6000c1e1900 */
[----:B------:R-:W-:Y:S01]  /*0240*/  IMAD.WIDE R22, R14, R23, UR22 ;  /* 0x000000160e167e25 */ /* 0x000fe2000f8e0217 */
[----:B------:R-:W-:Y:S01]  /*0250*/  MOV R8, UR24 ;  /* 0x0000001800087c02 */ /* 0x000fe20008000f00 */
[----:B------:R-:W3:Y:S01]  /*0260*/  LDG.E R19, desc[UR18][R2.64+-0xc] ;  /* 0xfffff41202137981 */ /* 0x000ee2000c1e1900 */
[----:B------:R-:W-:-:S03]  /*0270*/  MOV R9, UR25 ;  /* 0x0000001900097c02 */ /* 0x000fc60008000f00 */
[----:B------:R-:W2:Y:S01]  /*0280*/  LDG.E R22, desc[UR18][R22.64] ;  /* 0x0000001216167981 */ /* 0x000ea2000c1e1900 */
[----:B------:R-:W-:Y:S02]  /*0290*/  IMAD.MOV.U32 R11, RZ, RZ, 0x4 ;  /* 0x00000004ff0b7424 */ /* 0x000fe400078e00ff */
[----:B------:R-:W-:-:S04]  /*02a0*/  IMAD.WIDE R8, R14, 0x4, R8 ;  /* 0x000000040e087825 */ /* 0x000fc800078e0208 */
[----:B------:R-:W-:Y:S01]  /*02b0*/  HFMA2 R7, -RZ, RZ, 0, 2.384185791015625e-07 ;  /* 0x00000004ff077431 */ /* 0x000fe200000001ff */
[----:B------:R-:W-:Y:S01]  /*02c0*/  MOV R5, 0x4 ;  /* 0x0000000400057802 */ /* 0x000fe20000000f00 */
[----:B------:R-:W4:Y:S01]  /*02d0*/  LDG.E R17, desc[UR18][R2.64+-0x8] ;  /* 0xfffff81202117981 */ /* 0x000f22000c1e1900 */
[----:B------:R-:W-:-:S03]  /*02e0*/  IMAD.WIDE R24, R14, R25, UR6 ;  /* 0x000000060e187e25 */ /* 0x000fc6000f8e0219 */
[----:B------:R0:W3:Y:S01]  /*02f0*/  LDG.E R20, desc[UR18][R8.64] ;  /* 0x0000001208147981 */ /* 0x0000e2000c1e1900 */
[----:B------:R-:W-:-:S03]  /*0300*/  IMAD.WIDE R10, R14, R11, UR8 ;  /* 0x000000080e0a7e25 */ /* 0x000fc6000f8e020b */
[----:B------:R-:W4:Y:S01]  /*0310*/  LDG.E R18, desc[UR18][R24.64] ;  /* 0x0000001218127981 */ /* 0x000f22000c1e1900 */
[----:B------:R-:W-:-:S04]  /*0320*/  IMAD.WIDE R4, R14, R5, UR10 ;  /* 0x0000000a0e047e25 */ /* 0x000fc8000f8e0205 */
[----:B------:R-:W-:Y:S01]  /*0330*/  HFMA2 R27, -RZ, RZ, 0, 2.384185791015625e-07 ;  /* 0x00000004ff1b7431 */ /* 0x000fe200000001ff */
[----:B------:R1:W5:Y:S01]  /*0340*/  LDG.E R16, desc[UR18][R10.64] ;  /* 0x000000120a107981 */ /* 0x000362000c1e1900 */
[C---:B------:R-:W-:Y:S01]  /*0350*/  IMAD.WIDE R6, R14.reuse, R7, UR12 ;  /* 0x0000000c0e067e25 */ /* 0x040fe2000f8e0207 */
[----:B0-----:R-:W-:Y:S02]  /*0360*/  MOV R9, 0x4 ;  /* 0x0000000400097802 */ /* 0x001fe40000000f00 */
[----:B------:R-:W5:Y:S04]  /*0370*/  LDG.E R15, desc[UR18][R2.64+-0x4] ;  /* 0xfffffc12020f7981 */ /* 0x000f68000c1e1900 */
[----:B------:R0:W5:Y:S01]  /*0380*/  LDG.E R4, desc[UR18][R4.64] ;  /* 0x0000001204047981 */ /* 0x000162000c1e1900 */
[----:B------:R-:W-:-:S03]  /*0390*/  IMAD.WIDE R8, R14, R9, UR14 ;  /* 0x0000000e0e087e25 */ /* 0x000fc6000f8e0209 */
[----:B------:R-:W5:Y:S01]  /*03a0*/  LDG.E R23, desc[UR18][R2.64] ;  /* 0x0000001202177981 */ /* 0x000f62000c1e1900 */
[----:B-1----:R-:W-:-:S03]  /*03b0*/  IMAD.WIDE R10, R14, R27, UR16 ;  /* 0x000000100e0a7e25 */ /* 0x002fc6000f8e021b */
[----:B------:R-:W5:Y:S04]  /*03c0*/  LDG.E R7, desc[UR18][R6.64] ;  /* 0x0000001206077981 */ /* 0x000f68000c1e1900 */
[----:B------:R-:W5:Y:S04]  /*03d0*/  LDG.E R24, desc[UR18][R2.64+0x4] ;  /* 0x0000041202187981 */ /* 0x000f68000c1e1900 */
[----:B------:R-:W5:Y:S04]  /*03e0*/  LDG.E R8, desc[UR18][R8.64] ;  /* 0x0000001208087981 */ /* 0x000f68000c1e1900 */
[----:B------:R-:W5:Y:S04]  /*03f0*/  LDG.E R25, desc[UR18][R2.64+0x8] ;  /* 0x0000081202197981 */ /* 0x000f68000c1e1900 */
[----:B------:R-:W5:Y:S04]  /*0400*/  LDG.E R10, desc[UR18][R10.64] ;  /* 0x000000120a0a7981 */ /* 0x000f68000c1e1900 */
[----:B------:R1:W5:Y:S01]  /*0410*/  LDG.E R27, desc[UR18][R2.64+0xc] ;  /* 0x00000c12021b7981 */ /* 0x000362000c1e1900 */
[----:B------:R-:W-:-:S04]  /*0420*/  UIADD3 UR5, UPT, UPT, UR5, 0x8, URZ ;  /* 0x0000000805057890 */ /* 0x000fc8000fffe0ff */
[----:B------:R-:W-:Y:S01]  /*0430*/  UISETP.NE.AND UP0, UPT, UR5, URZ, UPT ;  /* 0x000000ff0500728c */ /* 0x000fe2000bf05270 */
[----:B0-----:R-:W-:Y:S01]  /*0440*/  IMAD.U32 R5, RZ, RZ, UR20 ;  /* 0x00000014ff057e24 */ /* 0x001fe2000f8e00ff */
[----:B-1----:R-:W-:-:S04]  /*0450*/  IADD3 R2, P0, PT, R2, 0x20, RZ ;  /* 0x0000002002027810 */ /* 0x002fc80007f1e0ff */
[----:B------:R-:W-:Y:S02]  /*0460*/  LEA R14, R5, R14, 0x3 ;  /* 0x0000000e050e7211 */ /* 0x000fe400078e18ff */
[----:B------:R-:W-:Y:S01]  /*0470*/  IADD3.X R3, PT, PT, RZ, R3, RZ, P0, !PT ;  /* 0x00000003ff037210 */ /* 0x000fe200007fe4ff */
[----:B--2---:R-:W-:-:S04]  /*0480*/  FFMA R22, R21, R22, R12 ;  /* 0x0000001615167223 */ /* 0x004fc8000000000c */
[----:B---3--:R-:W-:-:S04]  /*0490*/  FFMA R20, R19, R20, R22 ;  /* 0x0000001413147223 */ /* 0x008fc80000000016 */
[----:B----4-:R-:W-:-:S04]  /*04a0*/  FFMA R18, R17, R18, R20 ;  /* 0x0000001211127223 */ /* 0x010fc80000000014 */
[----:B-----5:R-:W-:-:S04]  /*04b0*/  FFMA R16, R15, R16, R18 ;  /* 0x000000100f107223 */ /* 0x020fc80000000012 */
[----:B------:R-:W-:-:S04]  /*04c0*/  FFMA R23, R23, R4, R16 ;  /* 0x0000000417177223 */ /* 0x000fc80000000010 */
[----:B------:R-:W-:-:S04]  /*04d0*/  FFMA R24, R24, R7, R23 ;  /* 0x0000000718187223 */ /* 0x000fc80000000017 */
[----:B------:R-:W-:-:S04]  /*04e0*/  FFMA R8, R25, R8, R24 ;  /* 0x0000000819087223 */ /* 0x000fc80000000018 */
[----:B------:R-:W-:Y:S01]  /*04f0*/  FFMA R12, R27, R10, R8 ;  /* 0x0000000a1b0c7223 */ /* 0x000fe20000000008 */
[----:B------:R-:W-:Y:S06]  /*0500*/  BRA.U UP0, `(.L_x_1) ;  /* 0xfffffffd003c7547 */ /* 0x000fec000b83ffff */
.L_x_0:
[----:B------:R-:W-:-:S04]  /*0510*/  ULOP3.LUT UR6, UR20, 0x7, URZ, 0xc0, !UPT ;  /* 0x0000000714067892 */ /* 0x000fc8000f8ec0ff */
[----:B------:R-:W-:-:S09]  /*0520*/  UISETP.NE.AND UP0, UPT, UR6, URZ, UPT ;  /* 0x000000ff0600728c */ /* 0x000fd2000bf05270 */
[----:B------:R-:W-:Y:S05]  /*0530*/  BRA.U !UP0, `(.L_x_2) ;  /* 0x0000000508407547 */ /* 0x000fea000b800000 */
[----:B------:R-:W-:Y:S02]  /*0540*/  UISETP.GE.U32.AND UP0, UPT, UR6, 0x4, UPT ;  /* 0x000000040600788c */ /* 0x000fe4000bf06070 */
[----:B------:R-:W-:-:S04]  /*0550*/  ULOP3.LUT UR5, UR20, 0x3, URZ, 0xc0, !UPT ;  /* 0x0000000314057892 */ /* 0x000fc8000f8ec0ff */
[----:B------:R-:W-:-:S03]  /*0560*/  UISETP.NE.AND UP1, UPT, UR5, URZ, UPT ;  /* 0x000000ff0500728c */ /* 0x000fc6000bf25270 */
[----:B------:R-:W-:Y:S08]  /*0570*/  BRA.U !UP0, `(.L_x_3) ;  /* 0x00000001087c7547 */ /* 0x000ff0000b800000 */
[----:B------:R-:W1:Y:S01]  /*0580*/  LDC.64 R6, c[0x0][0x390] ;  /* 0x0000e400ff067b82 */ /* 0x000e620000000a00 */
[----:B------:R-:W2:Y:S01]  /*0590*/  LDCU.64 UR6, c[0x0][0x388] ;  /* 0x00007100ff0677ac */ /* 0x000ea20008000a00 */
[----:B------:R-:W-:Y:S02]  /*05a0*/  MOV R9, UR4 ;  /* 0x0000000400097c02 */ /* 0x000fe40008000f00 */
[C---:B------:R-:W-:Y:S02]  /*05b0*/  IADD3 R3, PT, PT, R13.reuse, UR4, RZ ;  /* 0x000000040d037c10 */ /* 0x040fe4000fffe0ff */
[----:B------:R-:W-:Y:S01]  /*05c0*/  IADD3 R10, P0, PT, R13, UR4, RZ ;  /* 0x000000040d0a7c10 */ /* 0x000fe2000ff1e0ff */
[----:B------:R-:W-:Y:S01]  /*05d0*/  IMAD R9, R9, UR20, R0 ;  /* 0x0000001409097c24 */ /* 0x000fe2000f8e0200 */
[----:B------:R-:W3:Y:S01]  /*05e0*/  LDC.64 R4, c[0x0][0x388] ;  /* 0x0000e200ff047b82 */ /* 0x000ee20000000a00 */
[----:B------:R-:W-:Y:S02]  /*05f0*/  MOV R11, UR20 ;  /* 0x00000014000b7c02 */ /* 0x000fe40008000f00 */
[----:B------:R-:W-:Y:S01]  /*0600*/  MOV R15, UR20 ;  /* 0x00000014000f7c02 */ /* 0x000fe20008000f00 */
[----:B-1----:R-:W-:Y:S01]  /*0610*/  IMAD.WIDE R6, R9, 0x4, R6 ;  /* 0x0000000409067825 */ /* 0x002fe200078e0206 */
[----:B------:R-:W-:-:S05]  /*0620*/  MOV R9, UR20 ;  /* 0x0000001400097c02 */ /* 0x000fca0008000f00 */
[----:B------:R-:W-:Y:S02]  /*0630*/  IMAD.WIDE R8, R9, 0x4, R6 ;  /* 0x0000000409087825 */ /* 0x000fe400078e0206 */
[----:B0-----:R-:W4:Y:S02]  /*0640*/  LDG.E R6, desc[UR18][R6.64] ;  /* 0x0000001206067981 */ /* 0x001f24000c1e1900 */
[----:B---3--:R-:W-:Y:S02]  /*0650*/  IMAD.WIDE.U32 R4, R3, 0x4, R4 ;  /* 0x0000000403047825 */ /* 0x008fe400078e0004 */
[----:B------:R-:W3:Y:S02]  /*0660*/  LDG.E R17, desc[UR18][R8.64] ;  /* 0x0000001208117981 */ /* 0x000ee4000c1e1900 */
[----:B------:R-:W-:Y:S01]  /*0670*/  IMAD.X R3, RZ, RZ, RZ, P0 ;  /* 0x000000ffff037224 */ /* 0x000fe200000e06ff */
[C---:B--2---:R-:W-:Y:S01]  /*0680*/  LEA R2, P0, R10.reuse, UR6, 0x2 ;  /* 0x000000060a027c11 */ /* 0x044fe2000f8010ff */
[----:B------:R-:W4:Y:S03]  /*0690*/  LDG.E R5, desc[UR18][R4.64] ;  /* 0x0000001204057981 */ /* 0x000f26000c1e1900 */
[----:B------:R-:W-:Y:S01]  /*06a0*/  LEA.HI.X R3, R10, UR7, R3, 0x2, P0 ;  /* 0x000000070a037c11 */ /* 0x000fe200080f1403 */
[----:B------:R-:W-:-:S04]  /*06b0*/  IMAD.WIDE R10, R11, 0x4, R8 ;  /* 0x000000040b0a7825 */ /* 0x000fc800078e0208 */
[----:B------:R-:W3:Y:S01]  /*06c0*/  LDG.E R16, desc[UR18][R2.64+0x4] ;  /* 0x0000041202107981 */ /* 0x000ee2000c1e1900 */
[----:B------:R-:W-:-:S03]  /*06d0*/  IMAD.WIDE R14, R15, 0x4, R10 ;  /* 0x000000040f0e7825 */ /* 0x000fc600078e020a */
[----:B------:R-:W2:Y:S04]  /*06e0*/  LDG.E R19, desc[UR18][R10.64] ;  /* 0x000000120a137981 */ /* 0x000ea8000c1e1900 */
[----:B------:R-:W2:Y:S04]  /*06f0*/  LDG.E R18, desc[UR18][R2.64+0x8] ;  /* 0x0000081202127981 */ /* 0x000ea8000c1e1900 */
[----:B------:R-:W5:Y:S04]  /*0700*/  LDG.E R20, desc[UR18][R2.64+0xc] ;  /* 0x00000c1202147981 */ /* 0x000f68000c1e1900 */
[----:B------:R-:W5:Y:S01]  /*0710*/  LDG.E R14, desc[UR18][R14.64] ;  /* 0x000000120e0e7981 */ /* 0x000f62000c1e1900 */
[----:B------:R-:W-:Y:S01]  /*0720*/  UIADD3 UR4, UPT, UPT, UR4, 0x4, URZ ;  /* 0x0000000404047890 */ /* 0x000fe2000fffe0ff */
[----:B----4-:R-:W-:-:S04]  /*0730*/  FFMA R5, R5, R6, R12 ;  /* 0x0000000605057223 */ /* 0x010fc8000000000c */
[----:B---3--:R-:W-:-:S04]  /*0740*/  FFMA R5, R16, R17, R5 ;  /* 0x0000001110057223 */ /* 0x008fc80000000005 */
[----:B--2---:R-:W-:-:S04]  /*0750*/  FFMA R5, R18, R19, R5 ;  /* 0x0000001312057223 */ /* 0x004fc80000000005 */
[----:B-----5:R-:W-:-:S07]  /*0760*/  FFMA R12, R20, R14, R5 ;  /* 0x0000000e140c7223 */ /* 0x020fce0000000005 */
.L_x_3:
[----:B------:R-:W-:Y:S05]  /*0770*/  BRA.U !UP1, `(.L_x_2) ;  /* 0x0000000109b07547 */ /* 0x000fea000b800000 */
[----:B------:R-:W-:Y:S01]  /*0780*/  UISETP.NE.AND UP0, UPT, UR5, 0x1, UPT ;  /* 0x000000010500788c */ /* 0x000fe2000bf05270 */
[----:B------:R-:W-:Y:S01]  /*0790*/  IMAD.U32 R7, RZ, RZ, UR4 ;  /* 0x00000004ff077e24 */ /* 0x000fe2000f8e00ff */
[----:B------:R-:W-:Y:S02]  /*07a0*/  ULOP3.LUT UR5, UR20, 0x1, URZ, 0xc0, !UPT ;  /* 0x0000000114057892 */ /* 0x000fe4000f8ec0ff */
[----:B------:R-:W-:Y:S02]  /*07b0*/  MOV R15, UR20 ;  /* 0x00000014000f7c02 */ /* 0x000fe40008000f00 */
[----:B------:R-:W-:Y:S01]  /*07c0*/  UISETP.NE.U32.AND UP1, UPT, UR5, 0x1, UPT ;  /* 0x000000010500788c */ /* 0x000fe2000bf25070 */
[----:B------:R-:W-:-:S04]  /*07d0*/  PLOP3.LUT P1, PT, PT, PT, UP0, 0x80, 0x8 ;  /* 0x000000000008781c */ /* 0x000fc80003f2f008 */
[----:B------:R-:W1:Y:S01]  /*07e0*/  @UP0 LDCU.64 UR6, c[0x0][0x388] ;  /* 0x00007100ff0607ac */ /* 0x000e620008000a00 */
[----:B------:R-:W-:Y:S01]  /*07f0*/  PLOP3.LUT P0, PT, PT, PT, UP1, 0x80, 0x8 ;  /* 0x000000000008781c */ /* 0x000fe20003f0f018 */
[----:B------:R-:W2:Y:S01]  /*0800*/  @UP0 LDCU.64 UR8, c[0x0][0x390] ;  /* 0x00007200ff0807ac */ /* 0x000ea20008000a00 */
[----:B------:R-:W3:Y:S06]  /*0810*/  @UP0 LDCU.64 UR10, c[0x0][0x388] ;  /* 0x00007100ff0a07ac */ /* 0x000eec0008000a00 */
[C---:B------:R-:W-:Y:S02]  /*0820*/  @P1 IADD3 R3, PT, PT, R13.reuse, UR4, RZ ;  /* 0x000000040d031c10 */ /* 0x040fe4000fffe0ff */
[----:B------:R-:W-:Y:S01]  /*0830*/  @P1 IADD3 R6, P2, PT, R13, UR4, RZ ;  /* 0x000000040d061c10 */ /* 0x000fe2000ff5e0ff */
[----:B------:R-:W4:Y:S01]  /*0840*/  @!UP1 LDCU.64 UR12, c[0x0][0x388] ;  /* 0x00007100ff0c97ac */ /* 0x000f220008000a00 */
[----:B------:R-:W-:Y:S01]  /*0850*/  @UP0 UIADD3 UR4, UPT, UPT, UR4, 0x2, URZ ;  /* 0x0000000204040890 */ /* 0x000fe2000fffe0ff */
[----:B-1----:R-:W-:-:S02]  /*0860*/  MOV R10, UR6 ;  /* 0x00000006000a7c02 */ /* 0x002fc40008000f00 */
[----:B------:R-:W-:Y:S01]  /*0870*/  MOV R11, UR7 ;  /* 0x00000007000b7c02 */ /* 0x000fe20008000f00 */
[----:B------:R-:W1:Y:S01]  /*0880*/  @!UP1 LDCU.64 UR6, c[0x0][0x390] ;  /* 0x00007200ff0697ac */ /* 0x000e620008000a00 */
[----:B--2---:R-:W-:Y:S02]  /*0890*/  MOV R4, UR8 ;  /* 0x0000000800047c02 */ /* 0x004fe40008000f00 */
[----:B------:R-:W-:Y:S01]  /*08a0*/  MOV R5, UR9 ;  /* 0x0000000900057c02 */ /* 0x000fe20008000f00 */
[----:B------:R-:W-:-:S04]  /*08b0*/  @P1 IMAD.WIDE.U32 R10, R3, 0x4, R10 ;  /* 0x00000004030a1825 */ /* 0x000fc800078e000a */
[----:B------:R-:W-:Y:S01]  /*08c0*/  @P1 IMAD R3, R7, UR20, R0 ;  /* 0x0000001407031c24 */ /* 0x000fe2000f8e0200 */
[----:B------:R-:W-:Y:S01]  /*08d0*/  @P1 IADD3.X R7, PT, PT, RZ, RZ, RZ, P2, !PT ;  /* 0x000000ffff071210 */ /* 0x000fe200017fe4ff */
[----:B0-----:R-:W2:Y:S01]  /*08e0*/  @P1 LDG.E R11, desc[UR18][R10.64] ;  /* 0x000000120a0b1981 */ /* 0x001ea2000c1e1900 */
[C---:B---3--:R-:W-:Y:S01]  /*08f0*/  @P1 LEA R2, P2, R6.reuse, UR10, 0x2 ;  /* 0x0000000a06021c11 */ /* 0x048fe2000f8410ff */
[----:B------:R-:W-:Y:S01]  /*0900*/  @P1 IMAD.WIDE R4, R3, 0x4, R4 ;  /* 0x0000000403041825 */ /* 0x000fe200078e0204 */
[----:B------:R-:W-:Y:S02]  /*0910*/  MOV R19, UR4 ;  /* 0x0000000400137c02 */ /* 0x000fe40008000f00 */
[----:B------:R-:W-:Y:S01]  /*0920*/  @P1 LEA.HI.X R3, R6, UR11, R7, 0x2, P2 ;  /* 0x0000000b06031c11 */ /* 0x000fe200090f1407 */
[----:B----4-:R-:W-:Y:S01]  /*0930*/  IMAD.U32 R6, RZ, RZ, UR12 ;  /* 0x0000000cff067e24 */ /* 0x010fe2000f8e00ff */
[----:B------:R-:W-:Y:S01]  /*0940*/  MOV R7, UR13 ;  /* 0x0000000d00077c02 */ /* 0x000fe20008000f00 */
[----:B------:R-:W-:Y:S01]  /*0950*/  @P1 IMAD.WIDE R14, R15, 0x4, R4 ;  /* 0x000000040f0e1825 */ /* 0x000fe200078e0204 */
[----:B------:R-:W-:Y:S01]  /*0960*/  @!P0 IADD3 R17, PT, PT, R13, UR4, RZ ;  /* 0x000000040d118c10 */ /* 0x000fe2000fffe0ff */
[----:B------:R-:W2:Y:S01]  /*0970*/  @P1 LDG.E R4, desc[UR18][R4.64] ;  /* 0x0000001204041981 */ /* 0x000ea2000c1e1900 */
[----:B-1----:R-:W-:Y:S01]  /*0980*/  MOV R8, UR6 ;  /* 0x0000000600087c02 */ /* 0x002fe20008000f00 */
[----:B------:R-:W-:Y:S01]  /*0990*/  @!P0 IMAD R19, R19, UR20, R0 ;  /* 0x0000001413138c24 */ /* 0x000fe2000f8e0200 */
[----:B------:R-:W-:Y:S01]  /*09a0*/  MOV R9, UR7 ;  /* 0x0000000700097c02 */ /* 0x000fe20008000f00 */
[----:B------:R-:W-:Y:S01]  /*09b0*/  @!P0 IMAD.WIDE.U32 R6, R17, 0x4, R6 ;  /* 0x0000000411068825 */ /* 0x000fe200078e0006 */
[----:B------:R-:W3:Y:S03]  /*09c0*/  @P1 LDG.E R14, desc[UR18][R14.64] ;  /* 0x000000120e0e1981 */ /* 0x000ee6000c1e1900 */
[----:B------:R-:W-:Y:S01]  /*09d0*/  @!P0 IMAD.WIDE R8, R19, 0x4, R8 ;  /* 0x0000000413088825 */ /* 0x000fe200078e0208 */
[----:B------:R-:W3:Y:S04]  /*09e0*/  @P1 LDG.E R2, desc[UR18][R2.64+0x4] ;  /* 0x0000041202021981 */ /* 0x000ee8000c1e1900 */
[----:B------:R-:W4:Y:S04]  /*09f0*/  @!P0 LDG.E R7, desc[UR18][R6.64] ;  /* 0x0000001206078981 */ /* 0x000f28000c1e1900 */
[----:B------:R-:W4:Y:S01]  /*0a00*/  @!P0 LDG.E R8, desc[UR18][R8.64] ;  /* 0x0000001208088981 */ /* 0x000f22000c1e1900 */
[----:B--2---:R-:W-:-:S04]  /*0a10*/  @P1 FFMA R11, R11, R4, R12 ;  /* 0x000000040b0b1223 */ /* 0x004fc8000000000c */
[----:B---3--:R-:W-:-:S04]  /*0a20*/  @P1 FFMA R12, R2, R14, R11 ;  /* 0x0000000e020c1223 */ /* 0x008fc8000000000b */
[----:B----4-:R-:W-:-:S07]  /*0a30*/  @!P0 FFMA R12, R7, R8, R12 ;  /* 0x00000008070c8223 */ /* 0x010fce000000000c */
.L_x_2:
[----:B------:R-:W1:Y:S01]  /*0a40*/  LDC.64 R2, c[0x0][0x380] ;  /* 0x0000e000ff027b82 */ /* 0x000e620000000a00 */
[----:B------:R-:W-:-:S05]  /*0a50*/  IADD3 R13, PT, PT, R0, R13, RZ ;  /* 0x0000000d000d7210 */ /* 0x000fca0007ffe0ff */
[----:B-1----:R-:W-:-:S05]  /*0a60*/  IMAD.WIDE R2, R13, 0x4, R2 ;  /* 0x000000040d027825 */ /* 0x002fca00078e0202 */
[----:B0-----:R-:W-:Y:S01]  /*0a70*/  STG.E desc[UR18][R2.64], R12 ;  /* 0x0000000c02007986 */ /* 0x001fe2000c101912 */
[----:B------:R-:W-:Y:S05]  /*0a80*/  EXIT ;  /* 0x000000000000794d */ /* 0x000fea0003800000 */
.L_x_4:
[----:B------:R-:W-:-:S00]  /*0a90*/  BRA `(.L_x_4) ;  /* 0xfffffffc00fc7947 */ /* 0x000fc0000383ffff */
[----:B------:R-:W-:-:S00]  /*0aa0*/  NOP ;  /* 0x0000000000007918 */ /* 0x000fc00000000000 */
        /* <DEDUP_REMOVED lines=13> */
.L_x_5:


//--------------------- .nv.shared.reserved.0     --------------------------
	.section	.nv.shared.reserved.0,"aw",@nobits
	.weak		__nv_reservedSMEM_offset_0_alias
	.size		__nv_reservedSMEM_offset_0_alias, 0, 64
	.other		__nv_reservedSMEM_offset_0_alias,@"STO_CUDA_RESERVED_SHARED STV_DEFAULT"
__nv_reservedSMEM_offset_0_alias:
	.zero		0
	.zero		64


//--------------------- .nv.constant0._Z10matrix_mulPfS_S_i --------------------------
	.section	.nv.constant0._Z10matrix_mulPfS_S_i,"a",@progbits
	.sectionflags	@""
	.align	4
.nv.constant0._Z10matrix_mulPfS_S_i:
	.zero		924


//--------------------- SYMBOLS --------------------------

	.type		.nv.reservedSmem.offset0,@object
	.size		.nv.reservedSmem.offset0,0x4
